//
// Generated by NVIDIA NVVM Compiler
//
// Compiler Build ID: CL-36424714
// Cuda compilation tools, release 13.0, V13.0.88
// Based on NVVM 20.0.0
//

.version 9.0
.target sm_100
.address_size 64

	// .globl	_Z11init_sourcePdPiS0_

.visible .entry _Z11init_sourcePdPiS0_(
	.param .u64 .ptr .align 1 _Z11init_sourcePdPiS0__param_0,
	.param .u64 .ptr .align 1 _Z11init_sourcePdPiS0__param_1,
	.param .u64 .ptr .align 1 _Z11init_sourcePdPiS0__param_2
)
{
	.reg .pred 	%p<5>;
	.reg .b32 	%r<8>;
	.reg .b64 	%rd<17>;

	ld.param.u64 	%rd1, [_Z11init_sourcePdPiS0__param_0];
	ld.param.u64 	%rd2, [_Z11init_sourcePdPiS0__param_1];
	ld.param.u64 	%rd3, [_Z11init_sourcePdPiS0__param_2];
	mov.u32 	%r1, %tid.x;
	mov.u32 	%r4, %tid.y;
	max.u32 	%r5, %r1, %r4;
	setp.gt.u32 	%p1, %r5, 9;
	@%p1 bra 	$L__BB0_4;
	cvta.to.global.u64 	%rd4, %rd2;
	mad.lo.s32 	%r3, %r1, 10, %r4;
	mul.wide.u32 	%rd5, %r3, 4;
	add.s64 	%rd6, %rd4, %rd5;
	ld.global.u32 	%r6, [%rd6];
	setp.ne.s32 	%p2, %r6, 0;
	@%p2 bra 	$L__BB0_3;
	cvta.to.global.u64 	%rd7, %rd1;
	mul.wide.u32 	%rd8, %r3, 8;
	add.s64 	%rd9, %rd7, %rd8;
	mov.b64 	%rd10, 4741671816366391296;
	st.global.u64 	[%rd9], %rd10;
$L__BB0_3:
	setp.gt.u32 	%p3, %r4, 4;
	selp.u64 	%rd11, 1, 0, %p3;
	setp.gt.u32 	%p4, %r1, 4;
	selp.b64 	%rd12, 2, 0, %p4;
	or.b64  	%rd13, %rd12, %rd11;
	cvta.to.global.u64 	%rd14, %rd3;
	shl.b64 	%rd15, %rd13, 2;
	add.s64 	%rd16, %rd14, %rd15;
	mov.b32 	%r7, 1;
	st.global.u32 	[%rd16], %r7;
$L__BB0_4:
	ret;

}
	// .globl	_Z18compute_subdomainsPdPiS0_S0_S0_
.visible .entry _Z18compute_subdomainsPdPiS0_S0_S0_(
	.param .u64 .ptr .align 1 _Z18compute_subdomainsPdPiS0_S0_S0__param_0,
	.param .u64 .ptr .align 1 _Z18compute_subdomainsPdPiS0_S0_S0__param_1,
	.param .u64 .ptr .align 1 _Z18compute_subdomainsPdPiS0_S0_S0__param_2,
	.param .u64 .ptr .align 1 _Z18compute_subdomainsPdPiS0_S0_S0__param_3,
	.param .u64 .ptr .align 1 _Z18compute_subdomainsPdPiS0_S0_S0__param_4
)
{
	.reg .pred 	%p<33>;
	.reg .b32 	%r<51>;
	.reg .b64 	%rd<40>;
	.reg .b64 	%fd<33>;

	ld.param.u64 	%rd9, [_Z18compute_subdomainsPdPiS0_S0_S0__param_0];
	ld.param.u64 	%rd7, [_Z18compute_subdomainsPdPiS0_S0_S0__param_1];
	ld.param.u64 	%rd10, [_Z18compute_subdomainsPdPiS0_S0_S0__param_2];
	ld.param.u64 	%rd11, [_Z18compute_subdomainsPdPiS0_S0_S0__param_3];
	ld.param.u64 	%rd8, [_Z18compute_subdomainsPdPiS0_S0_S0__param_4];
	cvta.to.global.u64 	%rd1, %rd9;
	cvta.to.global.u64 	%rd2, %rd11;
	cvta.to.global.u64 	%rd12, %rd10;
	mov.u32 	%r1, %ctaid.x;
	mov.u32 	%r2, %tid.x;
	shl.b32 	%r3, %r1, 1;
	add.s32 	%r4, %r3, %r2;
	mul.wide.u32 	%rd13, %r4, 4;
	add.s64 	%rd14, %rd12, %rd13;
	ld.global.u32 	%r22, [%rd14];
	setp.eq.s32 	%p1, %r22, 0;
	@%p1 bra 	$L__BB1_38;
	mul.lo.s32 	%r45, %r1, 5;
	mul.lo.s32 	%r6, %r2, 5;
	setp.gt.u32 	%p2, %r1, 1;
	@%p2 bra 	$L__BB1_38;
	add.s32 	%r7, %r6, 5;
	cvta.to.global.u64 	%rd3, %rd7;
	add.s32 	%r8, %r45, 5;
	mov.b32 	%r49, 0;
$L__BB1_3:
	setp.gt.u32 	%p3, %r2, 1;
	@%p3 bra 	$L__BB1_18;
	mul.lo.s32 	%r11, %r45, 10;
	cvt.u64.u32 	%rd19, %r11;
	mov.u32 	%r47, %r6;
$L__BB1_5:
	mov.u32 	%r12, %r47;
	add.s32 	%r14, %r12, %r11;
	mul.wide.u32 	%rd15, %r14, 4;
	add.s64 	%rd16, %rd3, %rd15;
	ld.global.u32 	%r24, [%rd16];
	setp.ne.s32 	%p4, %r24, 0;
	@%p4 bra 	$L__BB1_17;
	setp.eq.s32 	%p5, %r45, 0;
	mul.wide.u32 	%rd17, %r14, 8;
	add.s64 	%rd4, %rd1, %rd17;
	ld.global.f64 	%fd1, [%rd4];
	cvt.u64.u32 	%rd18, %r12;
	add.s64 	%rd20, %rd19, %rd18;
	shl.b64 	%rd21, %rd20, 3;
	add.s64 	%rd5, %rd1, %rd21;
	mov.f64 	%fd29, 0d41CDCD6500000000;
	@%p5 bra 	$L__BB1_8;
	setp.gt.u32 	%p6, %r45, 8;
	mul.wide.s32 	%rd22, %r14, 8;
	add.s64 	%rd23, %rd1, %rd22;
	ld.global.f64 	%fd15, [%rd23+-80];
	min.f64 	%fd29, %fd15, 0d41CDCD6500000000;
	@%p6 bra 	$L__BB1_9;
$L__BB1_8:
	ld.global.f64 	%fd16, [%rd5+80];
	min.f64 	%fd29, %fd29, %fd16;
$L__BB1_9:
	setp.eq.s32 	%p7, %r12, 0;
	mov.f64 	%fd31, 0d41CDCD6500000000;
	@%p7 bra 	$L__BB1_11;
	add.s32 	%r25, %r14, -1;
	mul.wide.u32 	%rd24, %r25, 8;
	add.s64 	%rd25, %rd1, %rd24;
	ld.global.f64 	%fd18, [%rd25];
	min.f64 	%fd31, %fd18, 0d41CDCD6500000000;
	setp.gt.u32 	%p8, %r12, 8;
	@%p8 bra 	$L__BB1_12;
$L__BB1_11:
	ld.global.f64 	%fd19, [%rd5+8];
	min.f64 	%fd31, %fd31, %fd19;
$L__BB1_12:
	sub.f64 	%fd10, %fd29, %fd31;
	abs.f64 	%fd20, %fd10;
	setp.ltu.f64 	%p9, %fd20, 0d3FF0000000000000;
	@%p9 bra 	$L__BB1_14;
	min.f64 	%fd21, %fd29, %fd31;
	add.f64 	%fd32, %fd21, 0d3FF0000000000000;
	bra.uni 	$L__BB1_15;
$L__BB1_14:
	add.f64 	%fd22, %fd29, %fd31;
	mul.f64 	%fd23, %fd10, %fd10;
	mov.f64 	%fd24, 0d4000000000000000;
	sub.f64 	%fd25, %fd24, %fd23;
	sqrt.rn.f64 	%fd26, %fd25;
	add.f64 	%fd27, %fd22, %fd26;
	mul.f64 	%fd32, %fd27, 0d3FE0000000000000;
$L__BB1_15:
	setp.geu.f64 	%p10, %fd32, %fd1;
	@%p10 bra 	$L__BB1_17;
	st.global.f64 	[%rd4], %fd32;
	mov.b32 	%r49, 1;
$L__BB1_17:
	add.s32 	%r47, %r12, 1;
	setp.lt.u32 	%p11, %r47, %r7;
	setp.lt.u32 	%p12, %r12, 9;
	and.pred  	%p13, %p11, %p12;
	@%p13 bra 	$L__BB1_5;
$L__BB1_18:
	add.s32 	%r18, %r45, 1;
	setp.lt.u32 	%p14, %r18, %r8;
	setp.lt.u32 	%p15, %r45, 9;
	and.pred  	%p16, %p14, %p15;
	mov.u32 	%r45, %r18;
	@%p16 bra 	$L__BB1_3;
	setp.eq.s32 	%p17, %r49, 0;
	@%p17 bra 	$L__BB1_38;
	cvta.to.global.u64 	%rd26, %rd8;
	mov.b32 	%r27, 1;
	st.global.u32 	[%rd26], %r27;
	add.s32 	%r19, %r1, -1;
	shl.b32 	%r20, %r19, 1;
	add.s32 	%r21, %r2, -1;
	max.u32 	%r29, %r19, %r21;
	setp.gt.u32 	%p18, %r29, 1;
	@%p18 bra 	$L__BB1_22;
	add.s32 	%r30, %r20, %r21;
	mul.wide.u32 	%rd27, %r30, 4;
	add.s64 	%rd28, %rd2, %rd27;
	mov.b32 	%r31, 1;
	st.global.u32 	[%rd28], %r31;
$L__BB1_22:
	or.b32  	%r32, %r19, %r2;
	setp.gt.u32 	%p19, %r32, 1;
	@%p19 bra 	$L__BB1_24;
	add.s32 	%r33, %r4, -2;
	mul.wide.u32 	%rd29, %r33, 4;
	add.s64 	%rd30, %rd2, %rd29;
	mov.b32 	%r34, 1;
	st.global.u32 	[%rd30], %r34;
$L__BB1_24:
	setp.gt.u32 	%p20, %r19, 1;
	setp.ne.s32 	%p21, %r2, 0;
	or.pred  	%p22, %p20, %p21;
	@%p22 bra 	$L__BB1_26;
	mul.wide.u32 	%rd31, %r20, 4;
	add.s64 	%rd32, %rd2, %rd31;
	mov.b32 	%r35, 1;
	st.global.u32 	[%rd32+4], %r35;
$L__BB1_26:
	setp.gt.u32 	%p23, %r21, 1;
	@%p23 bra 	$L__BB1_28;
	add.s32 	%r36, %r4, -1;
	mul.wide.u32 	%rd33, %r36, 4;
	add.s64 	%rd34, %rd2, %rd33;
	mov.b32 	%r37, 1;
	st.global.u32 	[%rd34], %r37;
$L__BB1_28:
	setp.gt.u32 	%p24, %r2, 1;
	mul.wide.u32 	%rd35, %r4, 4;
	add.s64 	%rd6, %rd2, %rd35;
	@%p24 bra 	$L__BB1_30;
	mov.b32 	%r38, 1;
	st.global.u32 	[%rd6], %r38;
$L__BB1_30:
	setp.ne.s32 	%p25, %r2, 0;
	@%p25 bra 	$L__BB1_32;
	mul.wide.u32 	%rd36, %r3, 4;
	add.s64 	%rd37, %rd2, %rd36;
	mov.b32 	%r39, 1;
	st.global.u32 	[%rd37+4], %r39;
$L__BB1_32:
	setp.gt.u32 	%p26, %r21, 1;
	setp.ne.s32 	%p27, %r1, 0;
	or.pred  	%p28, %p27, %p26;
	@%p28 bra 	$L__BB1_34;
	add.s32 	%r40, %r3, %r21;
	mul.wide.u32 	%rd38, %r40, 4;
	add.s64 	%rd39, %rd2, %rd38;
	mov.b32 	%r41, 1;
	st.global.u32 	[%rd39+8], %r41;
$L__BB1_34:
	setp.ne.s32 	%p29, %r1, 0;
	setp.gt.u32 	%p30, %r2, 1;
	or.pred  	%p31, %p29, %p30;
	@%p31 bra 	$L__BB1_36;
	mov.b32 	%r42, 1;
	st.global.u32 	[%rd6+8], %r42;
$L__BB1_36:
	or.b32  	%r43, %r1, %r2;
	setp.ne.s32 	%p32, %r43, 0;
	@%p32 bra 	$L__BB1_38;
	mov.b32 	%r44, 1;
	st.global.u32 	[%rd6+12], %r44;
$L__BB1_38:
	ret;

}


// ===== COMPILED SASS (sm_100) =====

	.target	sm_100

	.elftype	@"ET_EXEC"


//--------------------- .note.nv.tkinfo           --------------------------
	.section	.note.nv.tkinfo,"",@"SHT_NOTE"
	.sectionflags	@"SHF_NOTE_NV_TKINFO"
	.tkinfo
        /*0018*/ 	.word	0x00000002
        /*0030*/ 	.string	""
        /*0030*/ 	.string	"ptxas"
        /*0030*/ 	.string	"Cuda compilation tools, release 13.0, V13.0.88"
        /*0030*/ 	.string	"Build cuda_13.0.r13.0/compiler.36424714_0"
        /*0030*/ 	.string	"-arch sm_100 -m 64 "



//--------------------- .note.nv.cuinfo           --------------------------
	.section	.note.nv.cuinfo,"",@"SHT_NOTE"
	.sectionflags	@"SHF_NOTE_NV_CUINFO"
        /*0018*/ 	.short	0x0002
        /*001a*/ 	.short	0x0064
        /*001c*/ 	.short	0x0082
	.zero		2


//--------------------- .nv.info                  --------------------------
	.section	.nv.info,"",@"SHT_CUDA_INFO"
	.align	4


	//----- nvinfo : EIATTR_REGCOUNT
	.align		4
        /*0000*/ 	.byte	0x04, 0x2f
        /*0002*/ 	.short	(.L_1 - .L_0)
	.align		4
.L_0:
        /*0004*/ 	.word	index@(_Z11init_sourcePdPiS0_)
        /*0008*/ 	.word	0x0000000e


	//----- nvinfo : EIATTR_FRAME_SIZE
	.align		4
.L_1:
        /*000c*/ 	.byte	0x04, 0x11
        /*000e*/ 	.short	(.L_3 - .L_2)
	.align		4
.L_2:
        /*0010*/ 	.word	index@(_Z11init_sourcePdPiS0_)
        /*0014*/ 	.word	0x00000000


	//----- nvinfo : EIATTR_REGCOUNT
	.align		4
.L_3:
        /*0018*/ 	.byte	0x04, 0x2f
        /*001a*/ 	.short	(.L_5 - .L_4)
	.align		4
.L_4:
        /*001c*/ 	.word	index@(_Z18compute_subdomainsPdPiS0_S0_S0_)
        /*0020*/ 	.word	0x00000024


	//----- nvinfo : EIATTR_FRAME_SIZE
	.align		4
.L_5:
        /*0024*/ 	.byte	0x04, 0x11
        /*0026*/ 	.short	(.L_7 - .L_6)
	.align		4
.L_6:
        /*0028*/ 	.word	index@($__internal_0_$__cuda_sm20_dsqrt_rn_f64_mediumpath_v1)
        /*002c*/ 	.word	0x00000000


	//----- nvinfo : EIATTR_FRAME_SIZE
	.align		4
.L_7:
        /*0030*/ 	.byte	0x04, 0x11
        /*0032*/ 	.short	(.L_9 - .L_8)
	.align		4
.L_8:
        /*0034*/ 	.word	index@(_Z18compute_subdomainsPdPiS0_S0_S0_)
        /*0038*/ 	.word	0x00000000


	//----- nvinfo : EIATTR_MIN_STACK_SIZE
	.align		4
.L_9:
        /*003c*/ 	.byte	0x04, 0x12
        /*003e*/ 	.short	(.L_11 - .L_10)
	.align		4
.L_10:
        /*0040*/ 	.word	index@(_Z18compute_subdomainsPdPiS0_S0_S0_)
        /*0044*/ 	.word	0x00000000


	//----- nvinfo : EIATTR_MIN_STACK_SIZE
	.align		4
.L_11:
        /*0048*/ 	.byte	0x04, 0x12
        /*004a*/ 	.short	(.L_13 - .L_12)
	.align		4
.L_12:
        /*004c*/ 	.word	index@(_Z11init_sourcePdPiS0_)
        /*0050*/ 	.word	0x00000000
.L_13:


//--------------------- .nv.compat                --------------------------
	.section	.nv.compat,"",@"SHT_CUDA_COMPAT_INFO"
	.align	4
        /*0000*/ 	.byte	0x02, 0x09, 0x00, 0x00, 0x02, 0x02, 0x01, 0x00, 0x02, 0x05, 0x05, 0x00, 0x03, 0x07, 0x01, 0x01
        /*0010*/ 	.byte	0x02, 0x03, 0x00, 0x00, 0x02, 0x06, 0x01, 0x00, 0x04, 0x0b, 0x08, 0x00, 0x01, 0x00, 0x00, 0x00
        /*0020*/ 	.byte	0x00, 0x00, 0x00, 0x00


//--------------------- .nv.info._Z18compute_subdomainsPdPiS0_S0_S0_ --------------------------
	.section	.nv.info._Z18compute_subdomainsPdPiS0_S0_S0_,"",@"SHT_CUDA_INFO"
	.sectionflags	@""
	.align	4


	//----- nvinfo : EIATTR_CUDA_API_VERSION
	.align		4
        /*0000*/ 	.byte	0x04, 0x37
        /*0002*/ 	.short	(.L_15 - .L_14)
.L_14:
        /*0004*/ 	.word	0x00000082


	//----- nvinfo : EIATTR_KPARAM_INFO
	.align		4
.L_15:
        /*0008*/ 	.byte	0x04, 0x17
        /*000a*/ 	.short	(.L_17 - .L_16)
.L_16:
        /*000c*/ 	.word	0x00000000
        /*0010*/ 	.short	0x0004
        /*0012*/ 	.short	0x0020
        /*0014*/ 	.byte	0x00, 0xf5, 0x21, 0x00


	//----- nvinfo : EIATTR_KPARAM_INFO
	.align		4
.L_17:
        /*0018*/ 	.byte	0x04, 0x17
        /*001a*/ 	.short	(.L_19 - .L_18)
.L_18:
        /*001c*/ 	.word	0x00000000
        /*0020*/ 	.short	0x0003
        /*0022*/ 	.short	0x0018
        /*0024*/ 	.byte	0x00, 0xf5, 0x21, 0x00


	//----- nvinfo : EIATTR_KPARAM_INFO
	.align		4
.L_19:
        /*0028*/ 	.byte	0x04, 0x17
        /*002a*/ 	.short	(.L_21 - .L_20)
.L_20:
        /*002c*/ 	.word	0x00000000
        /*0030*/ 	.short	0x0002
        /*0032*/ 	.short	0x0010
        /*0034*/ 	.byte	0x00, 0xf5, 0x21, 0x00


	//----- nvinfo : EIATTR_KPARAM_INFO
	.align		4
.L_21:
        /*0038*/ 	.byte	0x04, 0x17
        /*003a*/ 	.short	(.L_23 - .L_22)
.L_22:
        /*003c*/ 	.word	0x00000000
        /*0040*/ 	.short	0x0001
        /*0042*/ 	.short	0x0008
        /*0044*/ 	.byte	0x00, 0xf5, 0x21, 0x00


	//----- nvinfo : EIATTR_KPARAM_INFO
	.align		4
.L_23:
        /*0048*/ 	.byte	0x04, 0x17
        /*004a*/ 	.short	(.L_25 - .L_24)
.L_24:
        /*004c*/ 	.word	0x00000000
        /*0050*/ 	.short	0x0000
        /*0052*/ 	.short	0x0000
        /*0054*/ 	.byte	0x00, 0xf5, 0x21, 0x00


	//----- nvinfo : EIATTR_SPARSE_MMA_MASK
	.align		4
.L_25:
        /*0058*/ 	.byte	0x03, 0x50
        /*005a*/ 	.short	0x0000


	//----- nvinfo : EIATTR_MAXREG_COUNT
	.align		4
        /*005c*/ 	.byte	0x03, 0x1b
        /*005e*/ 	.short	0x00ff


	//----- nvinfo : EIATTR_MERCURY_ISA_VERSION
	.align		4
        /*0060*/ 	.byte	0x03, 0x5f
        /*0062*/ 	.short	0x0101


	//----- nvinfo : EIATTR_VRC_CTA_INIT_COUNT
	.align		4
        /*0064*/ 	.byte	0x02, 0x4a
	.zero		1
	.zero		1


	//----- nvinfo : EIATTR_EXIT_INSTR_OFFSETS
	.align		4
        /*0068*/ 	.byte	0x04, 0x1c
        /*006a*/ 	.short	(.L_27 - .L_26)


	//   ....[0]....
.L_26:
        /*006c*/ 	.word	0x000000a0


	//   ....[1]....
        /*0070*/ 	.word	0x000000c0


	//   ....[2]....
        /*0074*/ 	.word	0x00000920


	//   ....[3]....
        /*0078*/ 	.word	0x00000b80


	//   ....[4]....
        /*007c*/ 	.word	0x00000ba0


	//----- nvinfo : EIATTR_CRS_STACK_SIZE
	.align		4
.L_27:
        /*0080*/ 	.byte	0x04, 0x1e
        /*0082*/ 	.short	(.L_29 - .L_28)
.L_28:
        /*0084*/ 	.word	0x00000000


	//----- nvinfo : EIATTR_CBANK_PARAM_SIZE
	.align		4
.L_29:
        /*0088*/ 	.byte	0x03, 0x19
        /*008a*/ 	.short	0x0028


	//----- nvinfo : EIATTR_PARAM_CBANK
	.align		4
        /*008c*/ 	.byte	0x04, 0x0a
        /*008e*/ 	.short	(.L_31 - .L_30)
	.align		4
.L_30:
        /*0090*/ 	.word	index@(.nv.constant0._Z18compute_subdomainsPdPiS0_S0_S0_)
        /*0094*/ 	.short	0x0380
        /*0096*/ 	.short	0x0028


	//----- nvinfo : EIATTR_SW_WAR
	.align		4
.L_31:
        /*0098*/ 	.byte	0x04, 0x36
        /*009a*/ 	.short	(.L_33 - .L_32)
.L_32:
        /*009c*/ 	.word	0x00000008
.L_33:


//--------------------- .nv.info._Z11init_sourcePdPiS0_ --------------------------
	.section	.nv.info._Z11init_sourcePdPiS0_,"",@"SHT_CUDA_INFO"
	.sectionflags	@""
	.align	4


	//----- nvinfo : EIATTR_CUDA_API_VERSION
	.align		4
        /*0000*/ 	.byte	0x04, 0x37
        /*0002*/ 	.short	(.L_35 - .L_34)
.L_34:
        /*0004*/ 	.word	0x00000082


	//----- nvinfo : EIATTR_KPARAM_INFO
	.align		4
.L_35:
        /*0008*/ 	.byte	0x04, 0x17
        /*000a*/ 	.short	(.L_37 - .L_36)
.L_36:
        /*000c*/ 	.word	0x00000000
        /*0010*/ 	.short	0x0002
        /*0012*/ 	.short	0x0010
        /*0014*/ 	.byte	0x00, 0xf5, 0x21, 0x00


	//----- nvinfo : EIATTR_KPARAM_INFO
	.align		4
.L_37:
        /*0018*/ 	.byte	0x04, 0x17
        /*001a*/ 	.short	(.L_39 - .L_38)
.L_38:
        /*001c*/ 	.word	0x00000000
        /*0020*/ 	.short	0x0001
        /*0022*/ 	.short	0x0008
        /*0024*/ 	.byte	0x00, 0xf5, 0x21, 0x00


	//----- nvinfo : EIATTR_KPARAM_INFO
	.align		4
.L_39:
        /*0028*/ 	.byte	0x04, 0x17
        /*002a*/ 	.short	(.L_41 - .L_40)
.L_40:
        /*002c*/ 	.word	0x00000000
        /*0030*/ 	.short	0x0000
        /*0032*/ 	.short	0x0000
        /*0034*/ 	.byte	0x00, 0xf5, 0x21, 0x00


	//----- nvinfo : EIATTR_SPARSE_MMA_MASK
	.align		4
.L_41:
        /*0038*/ 	.byte	0x03, 0x50
        /*003a*/ 	.short	0x0000


	//----- nvinfo : EIATTR_MAXREG_COUNT
	.align		4
        /*003c*/ 	.byte	0x03, 0x1b
        /*003e*/ 	.short	0x00ff


	//----- nvinfo : EIATTR_MERCURY_ISA_VERSION
	.align		4
        /*0040*/ 	.byte	0x03, 0x5f
        /*0042*/ 	.short	0x0101


	//----- nvinfo : EIATTR_VRC_CTA_INIT_COUNT
	.align		4
        /*0044*/ 	.byte	0x02, 0x4a
	.zero		1
	.zero		1


	//----- nvinfo : EIATTR_EXIT_INSTR_OFFSETS
	.align		4
        /*0048*/ 	.byte	0x04, 0x1c
        /*004a*/ 	.short	(.L_43 - .L_42)


	//   ....[0]....
.L_42:
        /*004c*/ 	.word	0x00000050


	//   ....[1]....
        /*0050*/ 	.word	0x000001b0


	//----- nvinfo : EIATTR_CBANK_PARAM_SIZE
	.align		4
.L_43:
        /*0054*/ 	.byte	0x03, 0x19
        /*0056*/ 	.short	0x0018


	//----- nvinfo : EIATTR_PARAM_CBANK
	.align		4
        /*0058*/ 	.byte	0x04, 0x0a
        /*005a*/ 	.short	(.L_45 - .L_44)
	.align		4
.L_44:
        /*005c*/ 	.word	index@(.nv.constant0._Z11init_sourcePdPiS0_)
        /*0060*/ 	.short	0x0380
        /*0062*/ 	.short	0x0018


	//----- nvinfo : EIATTR_SW_WAR
	.align		4
.L_45:
        /*0064*/ 	.byte	0x04, 0x36
        /*0066*/ 	.short	(.L_47 - .L_46)
.L_46:
        /*0068*/ 	.word	0x00000008
.L_47:


//--------------------- .nv.callgraph             --------------------------
	.section	.nv.callgraph,"",@"SHT_CUDA_CALLGRAPH"
	.align	4
	.sectionentsize	8
	.align		4
        /*0000*/ 	.word	0x00000000
	.align		4
        /*0004*/ 	.word	0xffffffff
	.align		4
        /*0008*/ 	.word	0x00000000
	.align		4
        /*000c*/ 	.word	0xfffffffe
	.align		4
        /*0010*/ 	.word	0x00000000
	.align		4
        /*0014*/ 	.word	0xfffffffd
	.align		4
        /*0018*/ 	.word	0x00000000
	.align		4
        /*001c*/ 	.word	0xfffffffc


//--------------------- .text._Z18compute_subdomainsPdPiS0_S0_S0_ --------------------------
	.section	.text._Z18compute_subdomainsPdPiS0_S0_S0_,"ax",@progbits
	.align	128
        .global         _Z18compute_subdomainsPdPiS0_S0_S0_
        .type           _Z18compute_subdomainsPdPiS0_S0_S0_,@function
        .size           _Z18compute_subdomainsPdPiS0_S0_S0_,(.L_x_22 - _Z18compute_subdomainsPdPiS0_S0_S0_)
        .other          _Z18compute_subdomainsPdPiS0_S0_S0_,@"STO_CUDA_ENTRY STV_DEFAULT"
_Z18compute_subdomainsPdPiS0_S0_S0_:
.text._Z18compute_subdomainsPdPiS0_S0_S0_:
[----:B------:R-:W-:Y:S01]  /*0000*/  LDC R1, c[0x0][0x37c] ;  /* 0x0000df00ff017b82 */ /* 0x000fe20000000800 */
[----:B------:R-:W0:Y:S07]  /*0010*/  S2R R33, SR_CTAID.X ;  /* 0x0000000000217919 */ /* 0x000e2e0000002500 */
[----:B------:R-:W1:Y:S01]  /*0020*/  LDC.64 R2, c[0x0][0x390] ;  /* 0x0000e400ff027b82 */ /* 0x000e620000000a00 */
[----:B------:R-:W2:Y:S01]  /*0030*/  LDCU.64 UR4, c[0x0][0x358] ;  /* 0x00006b00ff0477ac */ /* 0x000ea20008000a00 */
[----:B------:R-:W3:Y:S01]  /*0040*/  S2R R32, SR_TID.X ;  /* 0x0000000000207919 */ /* 0x000ee20000002100 */
[----:B0-----:R-:W-:-:S04]  /*0050*/  IMAD.SHL.U32 R31, R33, 0x2, RZ ;  /* 0x00000002211f7824 */ /* 0x001fc800078e00ff */
[----:B---3--:R-:W-:-:S04]  /*0060*/  IMAD.IADD R30, R31, 0x1, R32 ;  /* 0x000000011f1e7824 */ /* 0x008fc800078e0220 */
[----:B-1----:R-:W-:-:S06]  /*0070*/  IMAD.WIDE.U32 R2, R30, 0x4, R2 ;  /* 0x000000041e027825 */ /* 0x002fcc00078e0002 */
[----:B--2---:R-:W2:Y:S02]  /*0080*/  LDG.E R2, desc[UR4][R2.64] ;  /* 0x0000000402027981 */ /* 0x004ea4000c1e1900 */
[----:B--2---:R-:W-:-:S13]  /*0090*/  ISETP.NE.AND P0, PT, R2, RZ, PT ;  /* 0x000000ff0200720c */ /* 0x004fda0003f05270 */
[----:B------:R-:W-:Y:S05]  /*00a0*/  @!P0 EXIT ;  /* 0x000000000000894d */ /* 0x000fea0003800000 */
[----:B------:R-:W-:-:S13]  /*00b0*/  ISETP.GT.U32.AND P0, PT, R33, 0x1, PT ;  /* 0x000000012100780c */ /* 0x000fda0003f04070 */
[----:B------:R-:W-:Y:S05]  /*00c0*/  @P0 EXIT ;  /* 0x000000000000094d */ /* 0x000fea0003800000 */
[----:B------:R-:W-:Y:S02]  /*00d0*/  IMAD R8, R33, 0x5, RZ ;  /* 0x0000000521087824 */ /* 0x000fe400078e02ff */
[----:B------:R-:W-:Y:S02]  /*00e0*/  IMAD R9, R32, 0x5, RZ ;  /* 0x0000000520097824 */ /* 0x000fe400078e02ff */
[----:B------:R-:W-:Y:S01]  /*00f0*/  IMAD.MOV.U32 R6, RZ, RZ, RZ ;  /* 0x000000ffff067224 */ /* 0x000fe200078e00ff */
[----:B------:R-:W-:Y:S01]  /*0100*/  IADD3 R5, PT, PT, R8, 0x5, RZ ;  /* 0x0000000508057810 */ /* 0x000fe20007ffe0ff */
[----:B------:R-:W-:-:S07]  /*0110*/  VIADD R7, R9, 0x5 ;  /* 0x0000000509077836 */ /* 0x000fce0000000000 */
.L_x_15:
[----:B------:R-:W-:Y:S01]  /*0120*/  ISETP.GT.U32.AND P0, PT, R32, 0x1, PT ;  /* 0x000000012000780c */ /* 0x000fe20003f04070 */
[----:B------:R-:W0:Y:S01]  /*0130*/  LDCU.64 UR6, c[0x0][0x380] ;  /* 0x00007000ff0677ac */ /* 0x000e220008000a00 */
[----:B------:R-:W-:Y:S01]  /*0140*/  BSSY.RECONVERGENT B1, `(.L_x_0) ;  /* 0x0000077000017945 */ /* 0x000fe20003800200 */
[----:B------:R-:W-:-:S10]  /*0150*/  IMAD.MOV.U32 R4, RZ, RZ, R8 ;  /* 0x000000ffff047224 */ /* 0x000fd400078e0008 */
[----:B-1----:R-:W-:Y:S05]  /*0160*/  @P0 BRA `(.L_x_1) ;  /* 0x0000000400d00947 */ /* 0x002fea0003800000 */
[----:B------:R-:W-:Y:S02]  /*0170*/  IMAD R3, R8, 0xa, RZ ;  /* 0x0000000a08037824 */ /* 0x000fe400078e02ff */
[----:B------:R-:W-:-:S07]  /*0180*/  IMAD.MOV.U32 R2, RZ, RZ, R9 ;  /* 0x000000ffff027224 */ /* 0x000fce00078e0009 */
.L_x_14:
[----:B-1----:R-:W1:Y:S01]  /*0190*/  LDC.64 R10, c[0x0][0x388] ;  /* 0x0000e200ff0a7b82 */ /* 0x002e620000000a00 */
[----:B------:R-:W-:-:S04]  /*01a0*/  IMAD.IADD R17, R3, 0x1, R2 ;  /* 0x0000000103117824 */ /* 0x000fc800078e0202 */
[----:B-1----:R-:W-:-:S06]  /*01b0*/  IMAD.WIDE.U32 R10, R17, 0x4, R10 ;  /* 0x00000004110a7825 */ /* 0x002fcc00078e000a */
[----:B------:R-:W2:Y:S01]  /*01c0*/  LDG.E R10, desc[UR4][R10.64] ;  /* 0x000000040a0a7981 */ /* 0x000ea2000c1e1900 */
[----:B------:R-:W-:Y:S01]  /*01d0*/  BSSY.RECONVERGENT B0, `(.L_x_2) ;  /* 0x0000069000007945 */ /* 0x000fe20003800200 */
[----:B------:R-:W-:Y:S01]  /*01e0*/  IMAD.MOV.U32 R0, RZ, RZ, R2 ;  /* 0x000000ffff007224 */ /* 0x000fe200078e0002 */
[----:B--2---:R-:W-:-:S13]  /*01f0*/  ISETP.NE.AND P0, PT, R10, RZ, PT ;  /* 0x000000ff0a00720c */ /* 0x004fda0003f05270 */
[----:B------:R-:W-:Y:S05]  /*0200*/  @P0 BRA `(.L_x_3) ;  /* 0x0000000400940947 */ /* 0x000fea0003800000 */
[----:B------:R-:W1:Y:S02]  /*0210*/  LDC.64 R12, c[0x0][0x380] ;  /* 0x0000e000ff0c7b82 */ /* 0x000e640000000a00 */
[----:B-1----:R-:W-:-:S05]  /*0220*/  IMAD.WIDE.U32 R24, R17, 0x8, R12 ;  /* 0x0000000811187825 */ /* 0x002fca00078e000c */
[----:B------:R1:W5:Y:S01]  /*0230*/  LDG.E.64 R22, desc[UR4][R24.64] ;  /* 0x0000000418167981 */ /* 0x000362000c1e1b00 */
[----:B------:R-:W-:Y:S01]  /*0240*/  IADD3 R11, P0, PT, R3, R2, RZ ;  /* 0x00000002030b7210 */ /* 0x000fe20007f1e0ff */
[----:B------:R-:W-:Y:S02]  /*0250*/  IMAD.MOV.U32 R26, RZ, RZ, 0x0 ;  /* 0x00000000ff1a7424 */ /* 0x000fe400078e00ff */
[----:B------:R-:W-:Y:S01]  /*0260*/  IMAD.MOV.U32 R27, RZ, RZ, 0x41cdcd65 ;  /* 0x41cdcd65ff1b7424 */ /* 0x000fe200078e00ff */
[----:B------:R-:W-:Y:S02]  /*0270*/  IADD3.X R14, PT, PT, RZ, RZ, RZ, P0, !PT ;  /* 0x000000ffff0e7210 */ /* 0x000fe400007fe4ff */
[----:B------:R-:W-:Y:S02]  /*0280*/  ISETP.NE.AND P0, PT, R8, RZ, PT ;  /* 0x000000ff0800720c */ /* 0x000fe40003f05270 */
[----:B0-----:R-:W-:-:S04]  /*0290*/  LEA R10, P1, R11, UR6, 0x3 ;  /* 0x000000060b0a7c11 */ /* 0x001fc8000f8218ff */
[----:B------:R-:W-:-:S07]  /*02a0*/  LEA.HI.X R11, R11, UR7, R14, 0x3, P1 ;  /* 0x000000070b0b7c11 */ /* 0x000fce00088f1c0e */
[----:B-1----:R-:W-:Y:S05]  /*02b0*/  @!P0 BRA `(.L_x_4) ;  /* 0x0000000000288947 */ /* 0x002fea0003800000 */
[----:B------:R-:W-:-:S06]  /*02c0*/  IMAD.WIDE R14, R17, 0x8, R12 ;  /* 0x00000008110e7825 */ /* 0x000fcc00078e020c */
[----:B------:R-:W2:Y:S01]  /*02d0*/  LDG.E.64 R14, desc[UR4][R14.64+-0x50] ;  /* 0xffffb0040e0e7981 */ /* 0x000ea2000c1e1b00 */
[----:B------:R-:W-:Y:S01]  /*02e0*/  ISETP.GT.U32.AND P0, PT, R8, 0x8, PT ;  /* 0x000000080800780c */ /* 0x000fe20003f04070 */
[----:B------:R-:W-:Y:S01]  /*02f0*/  IMAD.MOV.U32 R18, RZ, RZ, 0x80000 ;  /* 0x00080000ff127424 */ /* 0x000fe200078e00ff */
[----:B--2---:R-:W-:Y:S01]  /*0300*/  DSETP.MIN.AND P1, P2, R14, 1.00000000000000000000e+09, PT ;  /* 0x41cdcd650e00742a */ /* 0x004fe20003a20000 */
[----:B------:R-:W-:-:S05]  /*0310*/  IMAD.MOV.U32 R16, RZ, RZ, R15 ;  /* 0x000000ffff107224 */ /* 0x000fca00078e000f */
[----:B------:R-:W-:Y:S02]  /*0320*/  FSEL R27, R16, 25.725290298461914062, P1 ;  /* 0x41cdcd65101b7808 */ /* 0x000fe40000800000 */
[----:B------:R-:W-:-:S06]  /*0330*/  SEL R26, R14, RZ, P1 ;  /* 0x000000ff0e1a7207 */ /* 0x000fcc0000800000 */
[----:B------:R-:W-:Y:S01]  /*0340*/  @P2 LOP3.LUT R27, R18, 0x41cdcd65, RZ, 0xfc, !PT ;  /* 0x41cdcd65121b2812 */ /* 0x000fe200078efcff */
[----:B------:R-:W-:Y:S06]  /*0350*/  @P0 BRA `(.L_x_5) ;  /* 0x0000000000200947 */ /* 0x000fec0003800000 */
.L_x_4:
[----:B------:R-:W2:Y:S01]  /*0360*/  LDG.E.64 R14, desc[UR4][R10.64+0x50] ;  /* 0x000050040a0e7981 */ /* 0x000ea2000c1e1b00 */
[----:B------:R-:W-:Y:S01]  /*0370*/  MOV R19, R27 ;  /* 0x0000001b00137202 */ /* 0x000fe20000000f00 */
[----:B--2---:R-:W-:Y:S01]  /*0380*/  DSETP.MIN.AND P0, P1, R14, R26, PT ;  /* 0x0000001a0e00722a */ /* 0x004fe20003900000 */
[----:B------:R-:W-:-:S05]  /*0390*/  IMAD.MOV.U32 R16, RZ, RZ, R15 ;  /* 0x000000ffff107224 */ /* 0x000fca00078e000f */
[----:B------:R-:W-:Y:S02]  /*03a0*/  FSEL R21, R16, R19, P0 ;  /* 0x0000001310157208 */ /* 0x000fe40000000000 */
[----:B------:R-:W-:-:S06]  /*03b0*/  SEL R26, R14, R26, P0 ;  /* 0x0000001a0e1a7207 */ /* 0x000fcc0000000000 */
[----:B------:R-:W-:-:S05]  /*03c0*/  @P1 LOP3.LUT R21, R19, 0x80000, RZ, 0xfc, !PT ;  /* 0x0008000013151812 */ /* 0x000fca00078efcff */
[----:B------:R-:W-:-:S07]  /*03d0*/  IMAD.MOV.U32 R27, RZ, RZ, R21 ;  /* 0x000000ffff1b7224 */ /* 0x000fce00078e0015 */
.L_x_5:
[----:B------:R-:W-:Y:S01]  /*03e0*/  ISETP.NE.AND P0, PT, R2, RZ, PT ;  /* 0x000000ff0200720c */ /* 0x000fe20003f05270 */
[----:B------:R-:W-:Y:S04]  /*03f0*/  BSSY.RECONVERGENT B2, `(.L_x_6) ;  /* 0x000001a000027945 */ /* 0x000fe80003800200 */
[----:B------:R-:W-:Y:S01]  /*0400*/  BSSY.RELIABLE B3, `(.L_x_7) ;  /* 0x0000010000037945 */ /* 0x000fe20003800100 */
[----:B------:R-:W-:Y:S02]  /*0410*/  IMAD.MOV.U32 R28, RZ, RZ, 0x0 ;  /* 0x00000000ff1c7424 */ /* 0x000fe400078e00ff */
[----:B------:R-:W-:-:S05]  /*0420*/  IMAD.MOV.U32 R29, RZ, RZ, 0x41cdcd65 ;  /* 0x41cdcd65ff1d7424 */ /* 0x000fca00078e00ff */
[----:B------:R-:W-:Y:S05]  /*0430*/  @!P0 BRA `(.L_x_8) ;  /* 0x0000000000308947 */ /* 0x000fea0003800000 */
[----:B------:R-:W-:-:S05]  /*0440*/  IADD3 R17, PT, PT, R17, -0x1, RZ ;  /* 0xffffffff11117810 */ /* 0x000fca0007ffe0ff */
[----:B------:R-:W-:-:S06]  /*0450*/  IMAD.WIDE.U32 R12, R17, 0x8, R12 ;  /* 0x00000008110c7825 */ /* 0x000fcc00078e000c */
[----:B------:R-:W2:Y:S01]  /*0460*/  LDG.E.64 R12, desc[UR4][R12.64] ;  /* 0x000000040c0c7981 */ /* 0x000ea2000c1e1b00 */
[----:B------:R-:W-:Y:S01]  /*0470*/  ISETP.GT.U32.AND P0, PT, R2, 0x8, PT ;  /* 0x000000080200780c */ /* 0x000fe20003f04070 */
[----:B------:R-:W-:-:S12]  /*0480*/  IMAD.MOV.U32 R15, RZ, RZ, 0x80000 ;  /* 0x00080000ff0f7424 */ /* 0x000fd800078e00ff */
[----:B------:R-:W-:Y:S05]  /*0490*/  @P0 BREAK.RELIABLE B3 ;  /* 0x0000000000030942 */ /* 0x000fea0003800100 */
[----:B--2---:R-:W-:Y:S01]  /*04a0*/  DSETP.MIN.AND P1, P2, R12, 1.00000000000000000000e+09, PT ;  /* 0x41cdcd650c00742a */ /* 0x004fe20003a20000 */
[----:B------:R-:W-:-:S05]  /*04b0*/  IMAD.MOV.U32 R14, RZ, RZ, R13 ;  /* 0x000000ffff0e7224 */ /* 0x000fca00078e000d */
[----:B------:R-:W-:Y:S02]  /*04c0*/  FSEL R29, R14, 25.725290298461914062, P1 ;  /* 0x41cdcd650e1d7808 */ /* 0x000fe40000800000 */
[----:B------:R-:W-:-:S06]  /*04d0*/  SEL R28, R12, RZ, P1 ;  /* 0x000000ff0c1c7207 */ /* 0x000fcc0000800000 */
[----:B------:R-:W-:Y:S01]  /*04e0*/  @P2 LOP3.LUT R29, R15, 0x41cdcd65, RZ, 0xfc, !PT ;  /* 0x41cdcd650f1d2812 */ /* 0x000fe200078efcff */
[----:B------:R-:W-:Y:S06]  /*04f0*/  @P0 BRA `(.L_x_9) ;  /* 0x0000000000240947 */ /* 0x000fec0003800000 */
.L_x_8:
[----:B------:R-:W-:Y:S05]  /*0500*/  BSYNC.RELIABLE B3 ;  /* 0x0000000000037941 */ /* 0x000fea0003800100 */
.L_x_7:
[----:B------:R-:W2:Y:S01]  /*0510*/  LDG.E.64 R10, desc[UR4][R10.64+0x8] ;  /* 0x000008040a0a7981 */ /* 0x000ea2000c1e1b00 */
[----:B------:R-:W-:Y:S01]  /*0520*/  IMAD.MOV.U32 R13, RZ, RZ, R29 ;  /* 0x000000ffff0d7224 */ /* 0x000fe200078e001d */
[----:B--2---:R-:W-:Y:S01]  /*0530*/  DSETP.MIN.AND P0, P1, R10, R28, PT ;  /* 0x0000001c0a00722a */ /* 0x004fe20003900000 */
[----:B------:R-:W-:-:S05]  /*0540*/  IMAD.MOV.U32 R12, RZ, RZ, R11 ;  /* 0x000000ffff0c7224 */ /* 0x000fca00078e000b */
[----:B------:R-:W-:Y:S02]  /*0550*/  FSEL R15, R12, R13, P0 ;  /* 0x0000000d0c0f7208 */ /* 0x000fe40000000000 */
[----:B------:R-:W-:-:S06]  /*0560*/  SEL R28, R10, R28, P0 ;  /* 0x0000001c0a1c7207 */ /* 0x000fcc0000000000 */
[----:B------:R-:W-:-:S04]  /*0570*/  @P1 LOP3.LUT R15, R13, 0x80000, RZ, 0xfc, !PT ;  /* 0x000800000d0f1812 */ /* 0x000fc800078efcff */
[----:B------:R-:W-:-:S07]  /*0580*/  MOV R29, R15 ;  /* 0x0000000f001d7202 */ /* 0x000fce0000000f00 */
.L_x_9:
[----:B------:R-:W-:Y:S05]  /*0590*/  BSYNC.RECONVERGENT B2 ;  /* 0x0000000000027941 */ /* 0x000fea0003800200 */
.L_x_6:
[----:B------:R-:W-:Y:S01]  /*05a0*/  DADD R20, -R28, R26 ;  /* 0x000000001c147229 */ /* 0x000fe2000000011a */
[----:B------:R-:W-:Y:S07]  /*05b0*/  BSSY.RECONVERGENT B2, `(.L_x_10) ;  /* 0x0000027000027945 */ /* 0x000fee0003800200 */
[----:B------:R-:W-:-:S14]  /*05c0*/  DSETP.GE.AND P0, PT, |R20|, 1, PT ;  /* 0x3ff000001400742a */ /* 0x000fdc0003f06200 */
[----:B------:R-:W-:Y:S01]  /*05d0*/  @P0 DSETP.MIN.AND P1, P2, R28, R26, PT ;  /* 0x0000001a1c00022a */ /* 0x000fe20003a20000 */
[----:B------:R-:W-:Y:S02]  /*05e0*/  @P0 IMAD.MOV.U32 R10, RZ, RZ, R29 ;  /* 0x000000ffff0a0224 */ /* 0x000fe400078e001d */
[----:B------:R-:W-:-:S05]  /*05f0*/  @P0 IMAD.MOV.U32 R11, RZ, RZ, R27 ;  /* 0x000000ffff0b0224 */ /* 0x000fca00078e001b */
[----:B------:R-:W-:Y:S01]  /*0600*/  @P0 FSEL R12, R10, R11, P1 ;  /* 0x0000000b0a0c0208 */ /* 0x000fe20000800000 */
[----:B------:R-:W-:Y:S01]  /*0610*/  @P0 IMAD.MOV.U32 R10, RZ, RZ, R28 ;  /* 0x000000ffff0a0224 */ /* 0x000fe200078e001c */
[----:B------:R-:W-:Y:S01]  /*0620*/  @P0 LOP3.LUT R13, R11, 0x80000, RZ, 0xfc, !PT ;  /* 0x000800000b0d0812 */ /* 0x000fe200078efcff */
[----:B------:R-:W-:-:S05]  /*0630*/  @P0 IMAD.MOV.U32 R11, RZ, RZ, R26 ;  /* 0x000000ffff0b0224 */ /* 0x000fca00078e001a */
[----:B------:R-:W-:Y:S02]  /*0640*/  @P0 SEL R10, R10, R11, P1 ;  /* 0x0000000b0a0a0207 */ /* 0x000fe40000800000 */
[----:B------:R-:W-:-:S06]  /*0650*/  @P0 SEL R11, R13, R12, P2 ;  /* 0x0000000c0d0b0207 */ /* 0x000fcc0001000000 */
[----:B------:R-:W-:Y:S01]  /*0660*/  @P0 DADD R10, R10, 1 ;  /* 0x3ff000000a0a0429 */ /* 0x000fe20000000000 */
[----:B------:R-:W-:Y:S10]  /*0670*/  @P0 BRA `(.L_x_11) ;  /* 0x0000000000680947 */ /* 0x000ff40003800000 */
[----:B------:R-:W-:Y:S01]  /*0680*/  DFMA R20, -R20, R20, 2 ;  /* 0x400000001414742b */ /* 0x000fe20000000114 */
[----:B------:R-:W-:Y:S01]  /*0690*/  IMAD.MOV.U32 R10, RZ, RZ, 0x0 ;  /* 0x00000000ff0a7424 */ /* 0x000fe200078e00ff */
[----:B------:R-:W-:Y:S01]  /*06a0*/  DADD R26, R28, R26 ;  /* 0x000000001c1a7229 */ /* 0x000fe2000000001a */
[----:B------:R-:W-:Y:S01]  /*06b0*/  IMAD.MOV.U32 R11, RZ, RZ, 0x3fd80000 ;  /* 0x3fd80000ff0b7424 */ /* 0x000fe200078e00ff */
[----:B------:R-:W-:Y:S02]  /*06c0*/  BSSY.RECONVERGENT B3, `(.L_x_12) ;  /* 0x0000013000037945 */ /* 0x000fe40003800200 */
[----:B------:R-:W0:Y:S04]  /*06d0*/  MUFU.RSQ64H R19, R21 ;  /* 0x0000001500137308 */ /* 0x000e280000001c00 */
[----:B------:R-:W-:-:S04]  /*06e0*/  IADD3 R18, PT, PT, R21, -0x3500000, RZ ;  /* 0xfcb0000015127810 */ /* 0x000fc80007ffe0ff */
[----:B------:R-:W-:Y:S02]  /*06f0*/  ISETP.GE.U32.AND P0, PT, R18, 0x7ca00000, PT ;  /* 0x7ca000001200780c */ /* 0x000fe40003f06070 */
[----:B0-----:R-:W-:-:S08]  /*0700*/  DMUL R12, R18, R18 ;  /* 0x00000012120c7228 */ /* 0x001fd00000000000 */
[----:B------:R-:W-:-:S08]  /*0710*/  DFMA R12, R20, -R12, 1 ;  /* 0x3ff00000140c742b */ /* 0x000fd0000000080c */
[----:B------:R-:W-:Y:S02]  /*0720*/  DFMA R10, R12, R10, 0.5 ;  /* 0x3fe000000c0a742b */ /* 0x000fe4000000000a */
[----:B------:R-:W-:-:S08]  /*0730*/  DMUL R16, R18, R12 ;  /* 0x0000000c12107228 */ /* 0x000fd00000000000 */
[----:B------:R-:W-:-:S08]  /*0740*/  DFMA R16, R10, R16, R18 ;  /* 0x000000100a10722b */ /* 0x000fd00000000012 */
[----:B------:R-:W-:Y:S02]  /*0750*/  DMUL R14, R20, R16 ;  /* 0x00000010140e7228 */ /* 0x000fe40000000000 */
[----:B------:R-:W-:Y:S02]  /*0760*/  VIADD R11, R17, 0xfff00000 ;  /* 0xfff00000110b7836 */ /* 0x000fe40000000000 */
[----:B------:R-:W-:-:S04]  /*0770*/  IMAD.MOV.U32 R10, RZ, RZ, R16 ;  /* 0x000000ffff0a7224 */ /* 0x000fc800078e0010 */
[----:B------:R-:W-:-:S08]  /*0780*/  DFMA R12, R14, -R14, R20 ;  /* 0x8000000e0e0c722b */ /* 0x000fd00000000014 */
[----:B------:R-:W-:Y:S01]  /*0790*/  DFMA R28, R12, R10, R14 ;  /* 0x0000000a0c1c722b */ /* 0x000fe2000000000e */
[----:B------:R-:W-:Y:S10]  /*07a0*/  @!P0 BRA `(.L_x_13) ;  /* 0x0000000000108947 */ /* 0x000ff40003800000 */
[----:B------:R-:W-:-:S07]  /*07b0*/  MOV R28, 0x7d0 ;  /* 0x000007d0001c7802 */ /* 0x000fce0000000f00 */
[----:B-----5:R-:W-:Y:S05]  /*07c0*/  CALL.REL.NOINC `($__internal_0_$__cuda_sm20_dsqrt_rn_f64_mediumpath_v1) ;  /* 0x0000000000f87944 */ /* 0x020fea0003c00000 */
[----:B------:R-:W-:Y:S01]  /*07d0*/  MOV R28, R10 ;  /* 0x0000000a001c7202 */ /* 0x000fe20000000f00 */
[----:B------:R-:W-:-:S07]  /*07e0*/  IMAD.MOV.U32 R29, RZ, RZ, R11 ;  /* 0x000000ffff1d7224 */ /* 0x000fce00078e000b */
.L_x_13:
[----:B------:R-:W-:Y:S05]  /*07f0*/  BSYNC.RECONVERGENT B3 ;  /* 0x0000000000037941 */ /* 0x000fea0003800200 */
.L_x_12:
[----:B------:R-:W-:-:S08]  /*0800*/  DADD R26, R26, R28 ;  /* 0x000000001a1a7229 */ /* 0x000fd0000000001c */
[----:B------:R-:W-:-:S11]  /*0810*/  DMUL R10, R26, 0.5 ;  /* 0x3fe000001a0a7828 */ /* 0x000fd60000000000 */
.L_x_11:
[----:B------:R-:W-:Y:S05]  /*0820*/  BSYNC.RECONVERGENT B2 ;  /* 0x0000000000027941 */ /* 0x000fea0003800200 */
.L_x_10:
[----:B-----5:R-:W-:-:S14]  /*0830*/  DSETP.GEU.AND P0, PT, R10, R22, PT ;  /* 0x000000160a00722a */ /* 0x020fdc0003f0e000 */
[----:B------:R1:W-:Y:S01]  /*0840*/  @!P0 STG.E.64 desc[UR4][R24.64], R10 ;  /* 0x0000000a18008986 */ /* 0x0003e2000c101b04 */
[----:B------:R-:W-:-:S07]  /*0850*/  @!P0 IMAD.MOV.U32 R6, RZ, RZ, 0x1 ;  /* 0x00000001ff068424 */ /* 0x000fce00078e00ff */
.L_x_3:
[----:B0-----:R-:W-:Y:S05]  /*0860*/  BSYNC.RECONVERGENT B0 ;  /* 0x0000000000007941 */ /* 0x001fea0003800200 */
.L_x_2:
[----:B------:R-:W-:Y:S01]  /*0870*/  VIADD R2, R2, 0x1 ;  /* 0x0000000102027836 */ /* 0x000fe20000000000 */
[----:B------:R-:W-:-:S04]  /*0880*/  ISETP.LT.U32.AND P1, PT, R0, 0x9, PT ;  /* 0x000000090000780c */ /* 0x000fc80003f21070 */
[----:B------:R-:W-:-:S13]  /*0890*/  ISETP.GE.U32.AND P0, PT, R2, R7, PT ;  /* 0x000000070200720c */ /* 0x000fda0003f06070 */
[----:B------:R-:W-:Y:S05]  /*08a0*/  @!P0 BRA P1, `(.L_x_14) ;  /* 0xfffffff800388947 */ /* 0x000fea000083ffff */
.L_x_1:
[----:B0-----:R-:W-:Y:S05]  /*08b0*/  BSYNC.RECONVERGENT B1 ;  /* 0x0000000000017941 */ /* 0x001fea0003800200 */
.L_x_0:
[----:B------:R-:W-:Y:S05]  /*08c0*/  WARPSYNC.ALL ;  /* 0x0000000000007948 */ /* 0x000fea0003800000 */
[----:B------:R-:W-:Y:S02]  /*08d0*/  IADD3 R8, PT, PT, R8, 0x1, RZ ;  /* 0x0000000108087810 */ /* 0x000fe40007ffe0ff */
[----:B------:R-:W-:Y:S02]  /*08e0*/  ISETP.LT.U32.AND P1, PT, R4, 0x9, PT ;  /* 0x000000090400780c */ /* 0x000fe40003f21070 */
[----:B------:R-:W-:-:S13]  /*08f0*/  ISETP.GE.U32.AND P0, PT, R8, R5, PT ;  /* 0x000000050800720c */ /* 0x000fda0003f06070 */
[----:B------:R-:W-:Y:S05]  /*0900*/  @!P0 BRA P1, `(.L_x_15) ;  /* 0xfffffff800048947 */ /* 0x000fea000083ffff */
[----:B------:R-:W-:-:S13]  /*0910*/  ISETP.NE.AND P0, PT, R6, RZ, PT ;  /* 0x000000ff0600720c */ /* 0x000fda0003f05270 */
[----:B------:R-:W-:Y:S05]  /*0920*/  @!P0 EXIT ;  /* 0x000000000000894d */ /* 0x000fea0003800000 */
[----:B------:R-:W-:Y:S01]  /*0930*/  VIADD R7, R33, 0xffffffff ;  /* 0xffffffff21077836 */ /* 0x000fe20000000000 */
[----:B------:R-:W0:Y:S01]  /*0940*/  LDC.64 R2, c[0x0][0x398] ;  /* 0x0000e600ff027b82 */ /* 0x000e220000000a00 */
[C---:B------:R-:W-:Y:S01]  /*0950*/  VIADD R0, R32.reuse, 0xffffffff ;  /* 0xffffffff20007836 */ /* 0x040fe20000000000 */
[----:B------:R-:W-:Y:S01]  /*0960*/  ISETP.NE.AND P0, PT, R32, RZ, PT ;  /* 0x000000ff2000720c */ /* 0x000fe20003f05270 */
[C---:B-1----:R-:W-:Y:S01]  /*0970*/  IMAD.SHL.U32 R11, R7.reuse, 0x2, RZ ;  /* 0x00000002070b7824 */ /* 0x042fe200078e00ff */
[C---:B------:R-:W-:Y:S01]  /*0980*/  LOP3.LUT R8, R7.reuse, R32, RZ, 0xfc, !PT ;  /* 0x0000002007087212 */ /* 0x040fe200078efcff */
[----:B------:R-:W-:Y:S01]  /*0990*/  IMAD.MOV.U32 R19, RZ, RZ, 0x1 ;  /* 0x00000001ff137424 */ /* 0x000fe200078e00ff */
[----:B------:R-:W-:Y:S02]  /*09a0*/  VIMNMX.U32 R6, PT, PT, R7, R0, !PT ;  /* 0x0000000007067248 */ /* 0x000fe40007fe0000 */
[----:B------:R-:W1:Y:S01]  /*09b0*/  LDC.64 R4, c[0x0][0x3a0] ;  /* 0x0000e800ff047b82 */ /* 0x000e620000000a00 */
[----:B------:R-:W-:-:S02]  /*09c0*/  ISETP.GT.U32.AND P6, PT, R8, 0x1, PT ;  /* 0x000000010800780c */ /* 0x000fc40003fc4070 */
[----:B------:R-:W-:Y:S02]  /*09d0*/  ISETP.GT.U32.AND P5, PT, R6, 0x1, PT ;  /* 0x000000010600780c */ /* 0x000fe40003fa4070 */
[----:B------:R-:W-:Y:S02]  /*09e0*/  ISETP.GT.U32.AND P1, PT, R0, 0x1, PT ;  /* 0x000000010000780c */ /* 0x000fe40003f24070 */
[----:B------:R-:W-:Y:S02]  /*09f0*/  ISETP.GT.U32.OR P2, PT, R7, 0x1, P0 ;  /* 0x000000010700780c */ /* 0x000fe40000744470 */
[----:B------:R-:W-:Y:S02]  /*0a00*/  ISETP.NE.OR P3, PT, R33, RZ, P1 ;  /* 0x000000ff2100720c */ /* 0x000fe40000f65670 */
[----:B------:R-:W-:-:S03]  /*0a10*/  ISETP.GT.U32.AND P4, PT, R32, 0x1, PT ;  /* 0x000000012000780c */ /* 0x000fc60003f84070 */
[C---:B------:R-:W-:Y:S02]  /*0a20*/  @!P6 VIADD R9, R30.reuse, 0xfffffffe ;  /* 0xfffffffe1e09e836 */ /* 0x040fe40000000000 */
[----:B------:R-:W-:Y:S01]  /*0a30*/  @!P5 IADD3 R7, PT, PT, R11, R0, RZ ;  /* 0x000000000b07d210 */ /* 0x000fe20007ffe0ff */
[----:B0-----:R-:W-:-:S04]  /*0a40*/  IMAD.WIDE.U32 R14, R30, 0x4, R2 ;  /* 0x000000041e0e7825 */ /* 0x001fc800078e0002 */
[--C-:B------:R-:W-:Y:S01]  /*0a50*/  @!P5 IMAD.WIDE.U32 R6, R7, 0x4, R2.reuse ;  /* 0x000000040706d825 */ /* 0x100fe200078e0002 */
[----:B------:R-:W-:Y:S01]  /*0a60*/  @!P3 IADD3 R17, PT, PT, R31, R0, RZ ;  /* 0x000000001f11b210 */ /* 0x000fe20007ffe0ff */
[----:B-1----:R0:W-:Y:S02]  /*0a70*/  STG.E desc[UR4][R4.64], R19 ;  /* 0x0000001304007986 */ /* 0x0021e4000c101904 */
[--C-:B------:R-:W-:Y:S02]  /*0a80*/  @!P6 IMAD.WIDE.U32 R8, R9, 0x4, R2.reuse ;  /* 0x000000040908e825 */ /* 0x100fe400078e0002 */
[----:B------:R1:W-:Y:S02]  /*0a90*/  @!P5 STG.E desc[UR4][R6.64], R19 ;  /* 0x000000130600d986 */ /* 0x0003e4000c101904 */
[----:B------:R-:W-:Y:S01]  /*0aa0*/  @!P1 VIADD R13, R30, 0xffffffff ;  /* 0xffffffff1e0d9836 */ /* 0x000fe20000000000 */
[----:B------:R-:W-:Y:S01]  /*0ab0*/  ISETP.NE.OR P5, PT, R33, RZ, P4 ;  /* 0x000000ff2100720c */ /* 0x000fe200027a5670 */
[----:B------:R-:W-:Y:S01]  /*0ac0*/  @!P2 IMAD.WIDE.U32 R10, R11, 0x4, R2 ;  /* 0x000000040b0aa825 */ /* 0x000fe200078e0002 */
[----:B------:R1:W-:Y:S01]  /*0ad0*/  @!P6 STG.E desc[UR4][R8.64], R19 ;  /* 0x000000130800e986 */ /* 0x0003e2000c101904 */
[----:B------:R-:W-:-:S02]  /*0ae0*/  LOP3.LUT P6, RZ, R33, R32, RZ, 0xfc, !PT ;  /* 0x0000002021ff7212 */ /* 0x000fc400078cfcff */
[--C-:B------:R-:W-:Y:S01]  /*0af0*/  @!P1 IMAD.WIDE.U32 R12, R13, 0x4, R2.reuse ;  /* 0x000000040d0c9825 */ /* 0x100fe200078e0002 */
[----:B------:R1:W-:Y:S03]  /*0b00*/  @!P2 STG.E desc[UR4][R10.64+0x4], R19 ;  /* 0x000004130a00a986 */ /* 0x0003e6000c101904 */
[--C-:B0-----:R-:W-:Y:S01]  /*0b10*/  @!P0 IMAD.WIDE.U32 R4, R31, 0x4, R2.reuse ;  /* 0x000000041f048825 */ /* 0x101fe200078e0002 */
[----:B------:R1:W-:Y:S03]  /*0b20*/  @!P1 STG.E desc[UR4][R12.64], R19 ;  /* 0x000000130c009986 */ /* 0x0003e6000c101904 */
[----:B------:R-:W-:Y:S01]  /*0b30*/  @!P3 IMAD.WIDE.U32 R2, R17, 0x4, R2 ;  /* 0x000000041102b825 */ /* 0x000fe200078e0002 */
[----:B------:R1:W-:Y:S04]  /*0b40*/  @!P4 STG.E desc[UR4][R14.64], R19 ;  /* 0x000000130e00c986 */ /* 0x0003e8000c101904 */
[----:B------:R1:W-:Y:S04]  /*0b50*/  @!P0 STG.E desc[UR4][R4.64+0x4], R19 ;  /* 0x0000041304008986 */ /* 0x0003e8000c101904 */
[----:B------:R1:W-:Y:S04]  /*0b60*/  @!P3 STG.E desc[UR4][R2.64+0x8], R19 ;  /* 0x000008130200b986 */ /* 0x0003e8000c101904 */
[----:B------:R1:W-:Y:S01]  /*0b70*/  @!P5 STG.E desc[UR4][R14.64+0x8], R19 ;  /* 0x000008130e00d986 */ /* 0x0003e2000c101904 */
[----:B------:R-:W-:Y:S05]  /*0b80*/  @P6 EXIT ;  /* 0x000000000000694d */ /* 0x000fea0003800000 */
[----:B------:R-:W-:Y:S01]  /*0b90*/  STG.E desc[UR4][R14.64+0xc], R19 ;  /* 0x00000c130e007986 */ /* 0x000fe2000c101904 */
[----:B------:R-:W-:Y:S05]  /*0ba0*/  EXIT ;  /* 0x000000000000794d */ /* 0x000fea0003800000 */
        .weak           $__internal_0_$__cuda_sm20_dsqrt_rn_f64_mediumpath_v1
        .type           $__internal_0_$__cuda_sm20_dsqrt_rn_f64_mediumpath_v1,@function
        .size           $__internal_0_$__cuda_sm20_dsqrt_rn_f64_mediumpath_v1,(.L_x_22 - $__internal_0_$__cuda_sm20_dsqrt_rn_f64_mediumpath_v1)
$__internal_0_$__cuda_sm20_dsqrt_rn_f64_mediumpath_v1:
[----:B------:R-:W-:Y:S01]  /*0bb0*/  ISETP.GE.U32.AND P0, PT, R18, -0x3400000, PT ;  /* 0xfcc000001200780c */ /* 0x000fe20003f06070 */
[----:B------:R-:W-:Y:S01]  /*0bc0*/  BSSY.RECONVERGENT B4, `(.L_x_16) ;  /* 0x0000024000047945 */ /* 0x000fe20003800200 */
[----:B------:R-:W-:-:S11]  /*0bd0*/  IMAD.MOV.U32 R10, RZ, RZ, R16 ;  /* 0x000000ffff0a7224 */ /* 0x000fd600078e0010 */
[----:B------:R-:W-:Y:S05]  /*0be0*/  @!P0 BRA `(.L_x_17) ;  /* 0x0000000000208947 */ /* 0x000fea0003800000 */
[----:B------:R-:W-:-:S10]  /*0bf0*/  DFMA.RM R12, R12, R10, R14 ;  /* 0x0000000a0c0c722b */ /* 0x000fd4000000400e */
[----:B------:R-:W-:-:S05]  /*0c00*/  IADD3 R10, P0, PT, R12, 0x1, RZ ;  /* 0x000000010c0a7810 */ /* 0x000fca0007f1e0ff */
[----:B------:R-:W-:-:S06]  /*0c10*/  IMAD.X R11, RZ, RZ, R13, P0 ;  /* 0x000000ffff0b7224 */ /* 0x000fcc00000e060d */
[----:B------:R-:W-:-:S08]  /*0c20*/  DFMA.RP R20, -R12, R10, R20 ;  /* 0x0000000a0c14722b */ /* 0x000fd00000008114 */
[----:B------:R-:W-:-:S06]  /*0c30*/  DSETP.GT.AND P0, PT, R20, RZ, PT ;  /* 0x000000ff1400722a */ /* 0x000fcc0003f04000 */
[----:B------:R-:W-:Y:S02]  /*0c40*/  FSEL R10, R10, R12, P0 ;  /* 0x0000000c0a0a7208 */ /* 0x000fe40000000000 */
[----:B------:R-:W-:Y:S01]  /*0c50*/  FSEL R11, R11, R13, P0 ;  /* 0x0000000d0b0b7208 */ /* 0x000fe20000000000 */
[----:B------:R-:W-:Y:S06]  /*0c60*/  BRA `(.L_x_18) ;  /* 0x0000000000647947 */ /* 0x000fec0003800000 */
.L_x_17:
[----:B------:R-:W-:-:S14]  /*0c70*/  DSETP.NE.AND P0, PT, R20, RZ, PT ;  /* 0x000000ff1400722a */ /* 0x000fdc0003f05000 */
[----:B------:R-:W-:Y:S05]  /*0c80*/  @!P0 BRA `(.L_x_19) ;  /* 0x0000000000588947 */ /* 0x000fea0003800000 */
[----:B------:R-:W-:-:S13]  /*0c90*/  ISETP.GE.AND P0, PT, R21, RZ, PT ;  /* 0x000000ff1500720c */ /* 0x000fda0003f06270 */
[----:B------:R-:W-:Y:S01]  /*0ca0*/  @!P0 IMAD.MOV.U32 R10, RZ, RZ, 0x0 ;  /* 0x00000000ff0a8424 */ /* 0x000fe200078e00ff */
[----:B------:R-:W-:Y:S01]  /*0cb0*/  @!P0 MOV R11, 0xfff80000 ;  /* 0xfff80000000b8802 */ /* 0x000fe20000000f00 */
[----:B------:R-:W-:Y:S06]  /*0cc0*/  @!P0 BRA `(.L_x_18) ;  /* 0x00000000004c8947 */ /* 0x000fec0003800000 */
[----:B------:R-:W-:-:S13]  /*0cd0*/  ISETP.GT.AND P0, PT, R21, 0x7fefffff, PT ;  /* 0x7fefffff1500780c */ /* 0x000fda0003f04270 */
[----:B------:R-:W-:Y:S05]  /*0ce0*/  @P0 BRA `(.L_x_19) ;  /* 0x0000000000400947 */ /* 0x000fea0003800000 */
[----:B------:R-:W-:Y:S01]  /*0cf0*/  DMUL R20, R20, 8.11296384146066816958e+31 ;  /* 0x4690000014147828 */ /* 0x000fe20000000000 */
[----:B------:R-:W-:Y:S02]  /*0d00*/  IMAD.MOV.U32 R14, RZ, RZ, RZ ;  /* 0x000000ffff0e7224 */ /* 0x000fe400078e00ff */
[----:B------:R-:W-:Y:S02]  /*0d10*/  IMAD.MOV.U32 R10, RZ, RZ, 0x0 ;  /* 0x00000000ff0a7424 */ /* 0x000fe400078e00ff */
[----:B------:R-:W-:Y:S01]  /*0d20*/  IMAD.MOV.U32 R11, RZ, RZ, 0x3fd80000 ;  /* 0x3fd80000ff0b7424 */ /* 0x000fe200078e00ff */
[----:B------:R-:W0:Y:S02]  /*0d30*/  MUFU.RSQ64H R15, R21 ;  /* 0x00000015000f7308 */ /* 0x000e240000001c00 */
[----:B0-----:R-:W-:-:S08]  /*0d40*/  DMUL R12, R14, R14 ;  /* 0x0000000e0e0c7228 */ /* 0x001fd00000000000 */
[----:B------:R-:W-:-:S08]  /*0d50*/  DFMA R12, R20, -R12, 1 ;  /* 0x3ff00000140c742b */ /* 0x000fd0000000080c */
[----:B------:R-:W-:Y:S02]  /*0d60*/  DFMA R10, R12, R10, 0.5 ;  /* 0x3fe000000c0a742b */ /* 0x000fe4000000000a */
[----:B------:R-:W-:-:S08]  /*0d70*/  DMUL R12, R14, R12 ;  /* 0x0000000c0e0c7228 */ /* 0x000fd00000000000 */
[----:B------:R-:W-:-:S08]  /*0d80*/  DFMA R12, R10, R12, R14 ;  /* 0x0000000c0a0c722b */ /* 0x000fd0000000000e */
[----:B------:R-:W-:Y:S02]  /*0d90*/  DMUL R10, R20, R12 ;  /* 0x0000000c140a7228 */ /* 0x000fe40000000000 */
[----:B------:R-:W-:-:S06]  /*0da0*/  IADD3 R13, PT, PT, R13, -0x100000, RZ ;  /* 0xfff000000d0d7810 */ /* 0x000fcc0007ffe0ff */
[----:B------:R-:W-:-:S08]  /*0db0*/  DFMA R14, R10, -R10, R20 ;  /* 0x8000000a0a0e722b */ /* 0x000fd00000000014 */
[----:B------:R-:W-:-:S10]  /*0dc0*/  DFMA R10, R12, R14, R10 ;  /* 0x0000000e0c0a722b */ /* 0x000fd4000000000a */
[----:B------:R-:W-:Y:S01]  /*0dd0*/  VIADD R11, R11, 0xfcb00000 ;  /* 0xfcb000000b0b7836 */ /* 0x000fe20000000000 */
[----:B------:R-:W-:Y:S06]  /*0de0*/  BRA `(.L_x_18) ;  /* 0x0000000000047947 */ /* 0x000fec0003800000 */
.L_x_19:
[----:B------:R-:W-:-:S11]  /*0df0*/  DADD R10, R20, R20 ;  /* 0x00000000140a7229 */ /* 0x000fd60000000014 */
.L_x_18:
[----:B------:R-:W-:Y:S05]  /*0e00*/  BSYNC.RECONVERGENT B4 ;  /* 0x0000000000047941 */ /* 0x000fea0003800200 */
.L_x_16:
[----:B------:R-:W-:-:S04]  /*0e10*/  IMAD.MOV.U32 R29, RZ, RZ, 0x0 ;  /* 0x00000000ff1d7424 */ /* 0x000fc800078e00ff */
[----:B------:R-:W-:Y:S05]  /*0e20*/  RET.REL.NODEC R28 `(_Z18compute_subdomainsPdPiS0_S0_S0_) ;  /* 0xfffffff01c747950 */ /* 0x000fea0003c3ffff */
.L_x_20:
[----:B------:R-:W-:-:S00]  /*0e30*/  BRA `(.L_x_20) ;  /* 0xfffffffc00fc7947 */ /* 0x000fc0000383ffff */
[----:B------:R-:W-:-:S00]  /*0e40*/  NOP ;  /* 0x0000000000007918 */ /* 0x000fc00000000000 */
        /* <DEDUP_REMOVED lines=11> */
.L_x_22:


//--------------------- .text._Z11init_sourcePdPiS0_ --------------------------
	.section	.text._Z11init_sourcePdPiS0_,"ax",@progbits
	.align	128
        .global         _Z11init_sourcePdPiS0_
        .type           _Z11init_sourcePdPiS0_,@function
        .size           _Z11init_sourcePdPiS0_,(.L_x_24 - _Z11init_sourcePdPiS0_)
        .other          _Z11init_sourcePdPiS0_,@"STO_CUDA_ENTRY STV_DEFAULT"
_Z11init_sourcePdPiS0_:
.text._Z11init_sourcePdPiS0_:
[----:B------:R-:W-:Y:S01]  /*0000*/  LDC R1, c[0x0][0x37c] ;  /* 0x0000df00ff017b82 */ /* 0x000fe20000000800 */
[----:B------:R-:W0:Y:S01]  /*0010*/  S2R R0, SR_TID.X ;  /* 0x0000000000007919 */ /* 0x000e220000002100 */
[----:B------:R-:W0:Y:S02]  /*0020*/  S2R R5, SR_TID.Y ;  /* 0x0000000000057919 */ /* 0x000e240000002200 */
[----:B0-----:R-:W-:-:S04]  /*0030*/  VIMNMX.U32 R2, PT, PT, R0, R5, !PT ;  /* 0x0000000500027248 */ /* 0x001fc80007fe0000 */
[----:B------:R-:W-:-:S13]  /*0040*/  ISETP.GT.U32.AND P0, PT, R2, 0x9, PT ;  /* 0x000000090200780c */ /* 0x000fda0003f04070 */
[----:B------:R-:W-:Y:S05]  /*0050*/  @P0 EXIT ;  /* 0x000000000000094d */ /* 0x000fea0003800000 */
[----:B------:R-:W0:Y:S01]  /*0060*/  LDC.64 R2, c[0x0][0x388] ;  /* 0x0000e200ff027b82 */ /* 0x000e220000000a00 */
[----:B------:R-:W1:Y:S01]  /*0070*/  LDCU.64 UR4, c[0x0][0x358] ;  /* 0x00006b00ff0477ac */ /* 0x000e620008000a00 */
[----:B------:R-:W-:Y:S01]  /*0080*/  IMAD R11, R0, 0xa, R5 ;  /* 0x0000000a000b7824 */ /* 0x000fe200078e0205 */
[----:B------:R-:W2:Y:S03]  /*0090*/  LDCU.64 UR6, c[0x0][0x390] ;  /* 0x00007200ff0677ac */ /* 0x000ea60008000a00 */
[----:B0-----:R-:W-:-:S06]  /*00a0*/  IMAD.WIDE.U32 R2, R11, 0x4, R2 ;  /* 0x000000040b027825 */ /* 0x001fcc00078e0002 */
[----:B-1----:R-:W3:Y:S01]  /*00b0*/  LDG.E R2, desc[UR4][R2.64] ;  /* 0x0000000402027981 */ /* 0x002ee2000c1e1900 */
[----:B------:R-:W-:Y:S02]  /*00c0*/  ISETP.GT.U32.AND P1, PT, R5, 0x4, PT ;  /* 0x000000040500780c */ /* 0x000fe40003f24070 */
[----:B------:R-:W-:Y:S02]  /*00d0*/  ISETP.GT.U32.AND P2, PT, R0, 0x4, PT ;  /* 0x000000040000780c */ /* 0x000fe40003f44070 */
[----:B------:R-:W-:Y:S02]  /*00e0*/  SEL R5, RZ, 0x1, !P1 ;  /* 0x00000001ff057807 */ /* 0x000fe40004800000 */
[----:B------:R-:W-:-:S04]  /*00f0*/  SEL R0, RZ, 0x2, !P2 ;  /* 0x00000002ff007807 */ /* 0x000fc80005000000 */
[----:B------:R-:W-:-:S04]  /*0100*/  LOP3.LUT R0, R0, R5, RZ, 0xfc, !PT ;  /* 0x0000000500007212 */ /* 0x000fc800078efcff */
[----:B--2---:R-:W-:-:S04]  /*0110*/  LEA R4, P1, R0, UR6, 0x2 ;  /* 0x0000000600047c11 */ /* 0x004fc8000f8210ff */
[----:B------:R-:W-:Y:S02]  /*0120*/  LEA.HI.X R5, R0, UR7, RZ, 0x2, P1 ;  /* 0x0000000700057c11 */ /* 0x000fe400088f14ff */
[----:B---3--:R-:W-:-:S13]  /*0130*/  ISETP.NE.AND P0, PT, R2, RZ, PT ;  /* 0x000000ff0200720c */ /* 0x008fda0003f05270 */
[----:B------:R-:W0:Y:S01]  /*0140*/  @!P0 LDC.64 R6, c[0x0][0x380] ;  /* 0x0000e000ff068b82 */ /* 0x000e220000000a00 */
[----:B------:R-:W-:Y:S02]  /*0150*/  @!P0 IMAD.MOV.U32 R8, RZ, RZ, 0x0 ;  /* 0x00000000ff088424 */ /* 0x000fe400078e00ff */
[----:B------:R-:W-:Y:S02]  /*0160*/  @!P0 IMAD.MOV.U32 R9, RZ, RZ, 0x41cdcd65 ;  /* 0x41cdcd65ff098424 */ /* 0x000fe400078e00ff */
[----:B0-----:R-:W-:-:S04]  /*0170*/  @!P0 IMAD.WIDE.U32 R2, R11, 0x8, R6 ;  /* 0x000000080b028825 */ /* 0x001fc800078e0006 */
[----:B------:R-:W-:Y:S01]  /*0180*/  IMAD.MOV.U32 R7, RZ, RZ, 0x1 ;  /* 0x00000001ff077424 */ /* 0x000fe200078e00ff */
[----:B------:R-:W-:Y:S04]  /*0190*/  @!P0 STG.E.64 desc[UR4][R2.64], R8 ;  /* 0x0000000802008986 */ /* 0x000fe8000c101b04 */
[----:B------:R-:W-:Y:S01]  /*01a0*/  STG.E desc[UR4][R4.64], R7 ;  /* 0x0000000704007986 */ /* 0x000fe2000c101904 */
[----:B------:R-:W-:Y:S05]  /*01b0*/  EXIT ;  /* 0x000000000000794d */ /* 0x000fea0003800000 */
.L_x_21:
        /* <DEDUP_REMOVED lines=12> */
.L_x_24:


//--------------------- .nv.shared.reserved.0     --------------------------
	.section	.nv.shared.reserved.0,"aw",@nobits
	.weak		__nv_reservedSMEM_offset_0_alias
	.size		__nv_reservedSMEM_offset_0_alias, 0, 64
	.other		__nv_reservedSMEM_offset_0_alias,@"STO_CUDA_RESERVED_SHARED STV_DEFAULT"
__nv_reservedSMEM_offset_0_alias:
	.zero		0
	.zero		64


//--------------------- .nv.constant0._Z18compute_subdomainsPdPiS0_S0_S0_ --------------------------
	.section	.nv.constant0._Z18compute_subdomainsPdPiS0_S0_S0_,"a",@progbits
	.sectionflags	@""
	.align	4
.nv.constant0._Z18compute_subdomainsPdPiS0_S0_S0_:
	.zero		936


//--------------------- .nv.constant0._Z11init_sourcePdPiS0_ --------------------------
	.section	.nv.constant0._Z11init_sourcePdPiS0_,"a",@progbits
	.sectionflags	@""
	.align	4
.nv.constant0._Z11init_sourcePdPiS0_:
	.zero		920


//--------------------- SYMBOLS --------------------------

	.type		.nv.reservedSmem.offset0,@object
	.size		.nv.reservedSmem.offset0,0x4
